	.headerflags	@"EF_CUDA_TEXMODE_UNIFIED EF_CUDA_64BIT_ADDRESS EF_CUDA_ACCELERATORS EF_CUDA_SM90 EF_CUDA_VIRTUAL_SM(EF_CUDA_SM90)"
	.elftype	@"ET_EXEC"


//--------------------- .nv.info                  --------------------------
	.section	.nv.info,"",@"SHT_CUDA_INFO"
	.align	4


	//----- nvinfo : EIATTR_REGCOUNT
	.align		4
        /*0000*/ 	.byte	0x04, 0x2f
        /*0002*/ 	.short	(.L_3 - .L_2)
	.align		4
.L_2:
        /*0004*/ 	.word	index@(triton_poi_fused__native_batch_norm_legit_no_training_hardtanh_21)
        /*0008*/ 	.word	0x00000010


	//----- nvinfo : EIATTR_MIN_STACK_SIZE
	.align		4
.L_3:
        /*000c*/ 	.byte	0x04, 0x12
        /*000e*/ 	.short	(.L_5 - .L_4)
	.align		4
.L_4:
        /*0010*/ 	.word	index@(triton_poi_fused__native_batch_norm_legit_no_training_hardtanh_21)
        /*0014*/ 	.word	0x00000000


	//----- nvinfo : EIATTR_FRAME_SIZE
	.align		4
.L_5:
        /*0018*/ 	.byte	0x04, 0x11
        /*001a*/ 	.short	(.L_7 - .L_6)
	.align		4
.L_6:
        /*001c*/ 	.word	index@(triton_poi_fused__native_batch_norm_legit_no_training_hardtanh_21)
        /*0020*/ 	.word	0x00000000


	//----- nvinfo : EIATTR_MIN_STACK_SIZE
	.align		4
.L_7:
        /*0024*/ 	.byte	0x04, 0x12
        /*0026*/ 	.short	(.L_9 - .L_8)
	.align		4
.L_8:
        /*0028*/ 	.word	index@(triton_poi_fused__native_batch_norm_legit_no_training_hardtanh_21)
        /*002c*/ 	.word	0x00000000
.L_9:


//--------------------- .nv.info.triton_poi_fused__native_batch_norm_legit_no_training_hardtanh_21 --------------------------
	.section	.nv.info.triton_poi_fused__native_batch_norm_legit_no_training_hardtanh_21,"",@"SHT_CUDA_INFO"
	.sectionflags	@""
	.align	4


	//----- nvinfo : EIATTR_CUDA_API_VERSION
	.align		4
        /*0000*/ 	.byte	0x04, 0x37
        /*0002*/ 	.short	(.L_11 - .L_10)
.L_10:
        /*0004*/ 	.word	0x0000007c


	//----- nvinfo : EIATTR_KPARAM_INFO
	.align		4
.L_11:
        /*0008*/ 	.byte	0x04, 0x17
        /*000a*/ 	.short	(.L_13 - .L_12)
.L_12:
        /*000c*/ 	.word	0x00000000
        /*0010*/ 	.short	0x0006
        /*0012*/ 	.short	0x0030
        /*0014*/ 	.byte	0x00, 0xf0, 0x11, 0x00


	//----- nvinfo : EIATTR_KPARAM_INFO
	.align		4
.L_13:
        /*0018*/ 	.byte	0x04, 0x17
        /*001a*/ 	.short	(.L_15 - .L_14)
.L_14:
        /*001c*/ 	.word	0x00000000
        /*0020*/ 	.short	0x0005
        /*0022*/ 	.short	0x0028
        /*0024*/ 	.byte	0x00, 0xf4, 0x21, 0x00


	//----- nvinfo : EIATTR_KPARAM_INFO
	.align		4
.L_15:
        /*0028*/ 	.byte	0x04, 0x17
        /*002a*/ 	.short	(.L_17 - .L_16)
.L_16:
        /*002c*/ 	.word	0x00000000
        /*0030*/ 	.short	0x0004
        /*0032*/ 	.short	0x0020
        /*0034*/ 	.byte	0x00, 0xf4, 0x21, 0x00


	//----- nvinfo : EIATTR_KPARAM_INFO
	.align		4
.L_17:
        /*0038*/ 	.byte	0x04, 0x17
        /*003a*/ 	.short	(.L_19 - .L_18)
.L_18:
        /*003c*/ 	.word	0x00000000
        /*0040*/ 	.short	0x0003
        /*0042*/ 	.short	0x0018
        /*0044*/ 	.byte	0x00, 0xf4, 0x21, 0x00


	//----- nvinfo : EIATTR_KPARAM_INFO
	.align		4
.L_19:
        /*0048*/ 	.byte	0x04, 0x17
        /*004a*/ 	.short	(.L_21 - .L_20)
.L_20:
        /*004c*/ 	.word	0x00000000
        /*0050*/ 	.short	0x0002
        /*0052*/ 	.short	0x0010
        /*0054*/ 	.byte	0x00, 0xf4, 0x21, 0x00


	//----- nvinfo : EIATTR_KPARAM_INFO
	.align		4
.L_21:
        /*0058*/ 	.byte	0x04, 0x17
        /*005a*/ 	.short	(.L_23 - .L_22)
.L_22:
        /*005c*/ 	.word	0x00000000
        /*0060*/ 	.short	0x0001
        /*0062*/ 	.short	0x0008
        /*0064*/ 	.byte	0x00, 0xf4, 0x21, 0x00


	//----- nvinfo : EIATTR_KPARAM_INFO
	.align		4
.L_23:
        /*0068*/ 	.byte	0x04, 0x17
        /*006a*/ 	.short	(.L_25 - .L_24)
.L_24:
        /*006c*/ 	.word	0x00000000
        /*0070*/ 	.short	0x0000
        /*0072*/ 	.short	0x0000
        /*0074*/ 	.byte	0x00, 0xf4, 0x21, 0x00


	//----- nvinfo : EIATTR_SPARSE_MMA_MASK
	.align		4
.L_25:
        /*0078*/ 	.byte	0x03, 0x50
        /*007a*/ 	.short	0x0000


	//----- nvinfo : EIATTR_MAXREG_COUNT
	.align		4
        /*007c*/ 	.byte	0x03, 0x1b
        /*007e*/ 	.short	0x00ff


	//----- nvinfo : EIATTR_EXIT_INSTR_OFFSETS
	.align		4
        /*0080*/ 	.byte	0x04, 0x1c
        /*0082*/ 	.short	(.L_27 - .L_26)


	//   ....[0]....
.L_26:
        /*0084*/ 	.word	0x00000420


	//----- nvinfo : EIATTR_REQNTID
	.align		4
.L_27:
        /*0088*/ 	.byte	0x04, 0x10
        /*008a*/ 	.short	(.L_29 - .L_28)
.L_28:
        /*008c*/ 	.word	0x00000080
        /*0090*/ 	.word	0x00000001
        /*0094*/ 	.word	0x00000001


	//----- nvinfo : EIATTR_CBANK_PARAM_SIZE
	.align		4
.L_29:
        /*0098*/ 	.byte	0x03, 0x19
        /*009a*/ 	.short	0x0034


	//----- nvinfo : EIATTR_PARAM_CBANK
	.align		4
        /*009c*/ 	.byte	0x04, 0x0a
        /*009e*/ 	.short	(.L_31 - .L_30)
	.align		4
.L_30:
        /*00a0*/ 	.word	index@(.nv.constant0.triton_poi_fused__native_batch_norm_legit_no_training_hardtanh_21)
        /*00a4*/ 	.short	0x0210
        /*00a6*/ 	.short	0x0034


	//----- nvinfo : EIATTR_SW_WAR
	.align		4
.L_31:
        /*00a8*/ 	.byte	0x04, 0x36
        /*00aa*/ 	.short	(.L_33 - .L_32)
.L_32:
        /*00ac*/ 	.word	0x00000008
.L_33:


//--------------------- .nv.callgraph             --------------------------
	.section	.nv.callgraph,"",@"SHT_CUDA_CALLGRAPH"
	.align	4
	.sectionentsize	8
	.align		4
        /*0000*/ 	.word	0x00000000
	.align		4
        /*0004*/ 	.word	0xffffffff
	.align		4
        /*0008*/ 	.word	0x00000000
	.align		4
        /*000c*/ 	.word	0xfffffffe
	.align		4
        /*0010*/ 	.word	0x00000000
	.align		4
        /*0014*/ 	.word	0xfffffffd
	.align		4
        /*0018*/ 	.word	0x00000000
	.align		4
        /*001c*/ 	.word	0xfffffffc


//--------------------- .nv.constant4             --------------------------
	.section	.nv.constant4,"a",@progbits
	.align	8
	.align		8
.nv.constant4:
        /*0000*/ 	.dword	_$_str
	.align		8
        /*0008*/ 	.dword	_$_str_$_2


//--------------------- .text.triton_poi_fused__native_batch_norm_legit_no_training_hardtanh_21 --------------------------
	.section	.text.triton_poi_fused__native_batch_norm_legit_no_training_hardtanh_21,"ax",@progbits
	.align	128
        .global         triton_poi_fused__native_batch_norm_legit_no_training_hardtanh_21
        .type           triton_poi_fused__native_batch_norm_legit_no_training_hardtanh_21,@function
        .size           triton_poi_fused__native_batch_norm_legit_no_training_hardtanh_21,(.L_x_1 - triton_poi_fused__native_batch_norm_legit_no_training_hardtanh_21)
        .other          triton_poi_fused__native_batch_norm_legit_no_training_hardtanh_21,@"STO_CUDA_ENTRY STV_DEFAULT"
triton_poi_fused__native_batch_norm_legit_no_training_hardtanh_21:
.text.triton_poi_fused__native_batch_norm_legit_no_training_hardtanh_21:
[----:B------:R-:W-:Y:S01]  /*0000*/  LDC R1, c[0x0][0x28] ;  /* 0x00000a00ff017b82 */ /* 0x000fe20000000800 */
[----:B------:R-:W1:Y:S07]  /*0010*/  S2R R0, SR_TID.X ;  /* 0x0000000000007919 */ /* 0x000e6e0000002100 */
[----:B------:R-:W2:Y:S01]  /*0020*/  LDC.64 R2, c[0x0][0x220] ;  /* 0x00008800ff027b82 */ /* 0x000ea20000000a00 */
[----:B------:R-:W-:Y:S01]  /*0030*/  ULDC.64 UR4, c[0x0][0x208] ;  /* 0x0000820000047ab9 */ /* 0x000fe20000000a00 */
[----:B------:R-:W3:Y:S06]  /*0040*/  S2R R5, SR_CTAID.X ;  /* 0x0000000000057919 */ /* 0x000eec0000002500 */
[----:B------:R-:W4:Y:S08]  /*0050*/  LDC.64 R6, c[0x0][0x218] ;  /* 0x00008600ff067b82 */ /* 0x000f300000000a00 */
[----:B------:R-:W5:Y:S08]  /*0060*/  LDC.64 R8, c[0x0][0x228] ;  /* 0x00008a00ff087b82 */ /* 0x000f700000000a00 */
[----:B------:R-:W5:Y:S01]  /*0070*/  LDC.64 R10, c[0x0][0x230] ;  /* 0x00008c00ff0a7b82 */ /* 0x000f620000000a00 */
[----:B-1----:R-:W-:-:S04]  /*0080*/  SHF.L.U32 R0, R0, 0x1, RZ ;  /* 0x0000000100007819 */ /* 0x002fc800000006ff */
[----:B------:R-:W-:-:S04]  /*0090*/  LOP3.LUT R0, R0, 0xfe, RZ, 0xc0, !PT ;  /* 0x000000fe00007812 */ /* 0x000fc800078ec0ff */
[----:B---3--:R-:W-:-:S05]  /*00a0*/  LEA R0, R5, R0, 0x8 ;  /* 0x0000000005007211 */ /* 0x008fca00078e40ff */
[----:B------:R-:W-:-:S05]  /*00b0*/  IMAD.HI R4, R0, 0x38e38e39, RZ ;  /* 0x38e38e3900047827 */ /* 0x000fca00078e02ff */
[----:B------:R-:W-:-:S04]  /*00c0*/  SHF.R.U32.HI R5, RZ, 0x1f, R4 ;  /* 0x0000001fff057819 */ /* 0x000fc80000011604 */
[----:B------:R-:W-:-:S05]  /*00d0*/  LEA.HI.SX32 R5, R4, R5, 0x19 ;  /* 0x0000000504057211 */ /* 0x000fca00078fcaff */
[----:B------:R-:W-:Y:S02]  /*00e0*/  IMAD R13, R5, -0x240, R0 ;  /* 0xfffffdc0050d7824 */ /* 0x000fe400078e0200 */
[----:B------:R-:W1:Y:S02]  /*00f0*/  LDC.64 R4, c[0x0][0x210] ;  /* 0x00008400ff047b82 */ /* 0x000e640000000a00 */
[----:B--2---:R-:W-:-:S06]  /*0100*/  IMAD.WIDE R2, R13, 0x4, R2 ;  /* 0x000000040d027825 */ /* 0x004fcc00078e0202 */
[----:B------:R-:W2:Y:S01]  /*0110*/  LDG.E.EL.64 R2, desc[UR4][R2.64] ;  /* 0x0000000402027981 */ /* 0x000ea2000c2e1b00 */
[----:B----4-:R-:W-:-:S04]  /*0120*/  IMAD.WIDE R6, R13, 0x4, R6 ;  /* 0x000000040d067825 */ /* 0x010fc800078e0206 */
[C---:B-----5:R-:W-:Y:S02]  /*0130*/  IMAD.WIDE R8, R13.reuse, 0x4, R8 ;  /* 0x000000040d087825 */ /* 0x060fe400078e0208 */
[----:B------:R-:W3:Y:S02]  /*0140*/  LDG.E.EL.64 R6, desc[UR4][R6.64] ;  /* 0x0000000406067981 */ /* 0x000ee4000c2e1b00 */
[----:B0-----:R-:W-:Y:S02]  /*0150*/  IMAD.WIDE R10, R13, 0x4, R10 ;  /* 0x000000040d0a7825 */ /* 0x001fe400078e020a */
[----:B------:R-:W4:Y:S04]  /*0160*/  LDG.E.EL.64 R8, desc[UR4][R8.64] ;  /* 0x0000000408087981 */ /* 0x000f28000c2e1b00 */
[----:B------:R-:W4:Y:S01]  /*0170*/  LDG.E.EL.64 R10, desc[UR4][R10.64] ;  /* 0x000000040a0a7981 */ /* 0x000f22000c2e1b00 */
[----:B-1----:R-:W-:-:S06]  /*0180*/  IMAD.WIDE R4, R0, 0x4, R4 ;  /* 0x0000000400047825 */ /* 0x002fcc00078e0204 */
[----:B------:R-:W3:Y:S01]  /*0190*/  LDG.E.64 R4, desc[UR4][R4.64] ;  /* 0x0000000404047981 */ /* 0x000ee2000c1e1b00 */
[----:B--2---:R-:W-:Y:S01]  /*01a0*/  FADD R2, R2, 9.9999997473787516356e-06 ;  /* 0x3727c5ac02027421 */ /* 0x004fe20000000000 */
[----:B------:R-:W-:-:S03]  /*01b0*/  FADD R3, R3, 9.9999997473787516356e-06 ;  /* 0x3727c5ac03037421 */ /* 0x000fc60000000000 */
[----:B------:R-:W0:Y:S08]  /*01c0*/  MUFU.SQRT R12, R2 ;  /* 0x00000002000c7308 */ /* 0x000e300000002000 */
[----:B------:R-:W1:Y:S01]  /*01d0*/  MUFU.SQRT R13, R3 ;  /* 0x00000003000d7308 */ /* 0x000e620000002000 */
[C---:B0-----:R-:W-:Y:S02]  /*01e0*/  FSETP.GT.AND P0, PT, R12.reuse, 8.50705917302346158658e+37, PT ;  /* 0x7e8000000c00780b */ /* 0x041fe40003f04000 */
[----:B------:R-:W-:-:S02]  /*01f0*/  FSETP.GEU.AND P2, PT, R12, 1.175494350822287508e-38, PT ;  /* 0x008000000c00780b */ /* 0x000fc40003f4e000 */
[C---:B-1----:R-:W-:Y:S02]  /*0200*/  FSETP.GT.AND P1, PT, R13.reuse, 8.50705917302346158658e+37, PT ;  /* 0x7e8000000d00780b */ /* 0x042fe40003f24000 */
[----:B------:R-:W-:-:S07]  /*0210*/  FSETP.GEU.AND P3, PT, R13, 1.175494350822287508e-38, PT ;  /* 0x008000000d00780b */ /* 0x000fce0003f6e000 */
[----:B------:R-:W-:Y:S01]  /*0220*/  @P0 FMUL R12, R12, 0.25 ;  /* 0x3e8000000c0c0820 */ /* 0x000fe20000400000 */
[----:B------:R-:W-:-:S03]  /*0230*/  HFMA2.MMA R2, -RZ, RZ, 1.625, 0 ;  /* 0x3e800000ff027435 */ /* 0x000fc600000001ff */
[----:B------:R-:W-:Y:S01]  /*0240*/  @!P2 FMUL R12, R12, 16777216 ;  /* 0x4b8000000c0ca820 */ /* 0x000fe20000400000 */
[----:B------:R-:W-:-:S04]  /*0250*/  @P1 FMUL R13, R13, 0.25 ;  /* 0x3e8000000d0d1820 */ /* 0x000fc80000400000 */
[----:B------:R-:W-:Y:S01]  /*0260*/  @!P3 FMUL R13, R13, 16777216 ;  /* 0x4b8000000d0db820 */ /* 0x000fe20000400000 */
[----:B------:R-:W0:Y:S01]  /*0270*/  MUFU.RCP R12, R12 ;  /* 0x0000000c000c7308 */ /* 0x000e220000001000 */
[----:B------:R-:W-:-:S07]  /*0280*/  FSEL R3, R2, 1, P0 ;  /* 0x3f80000002037808 */ /* 0x000fce0000000000 */
[----:B------:R-:W1:Y:S01]  /*0290*/  MUFU.RCP R13, R13 ;  /* 0x0000000d000d7308 */ /* 0x000e620000001000 */
[----:B------:R-:W-:Y:S01]  /*02a0*/  FSEL R2, R2, 1, P1 ;  /* 0x3f80000002027808 */ /* 0x000fe20000800000 */
[----:B------:R-:W-:Y:S01]  /*02b0*/  @!P2 FMUL R3, R3, 16777216 ;  /* 0x4b8000000303a820 */ /* 0x000fe20000400000 */
[----:B---3--:R-:W-:-:S03]  /*02c0*/  FADD R4, R4, -R6 ;  /* 0x8000000604047221 */ /* 0x008fc60000000000 */
[----:B------:R-:W-:Y:S01]  /*02d0*/  @!P3 FMUL R2, R2, 16777216 ;  /* 0x4b8000000202b820 */ /* 0x000fe20000400000 */
[----:B0-----:R-:W-:Y:S01]  /*02e0*/  FMUL R3, R12, R3 ;  /* 0x000000030c037220 */ /* 0x001fe20000400000 */
[----:B------:R-:W-:-:S03]  /*02f0*/  FADD R5, R5, -R7 ;  /* 0x8000000705057221 */ /* 0x000fc60000000000 */
[----:B------:R-:W-:Y:S01]  /*0300*/  FMUL R7, R4, R3 ;  /* 0x0000000304077220 */ /* 0x000fe20000400000 */
[----:B-1----:R-:W-:-:S03]  /*0310*/  FMUL R2, R13, R2 ;  /* 0x000000020d027220 */ /* 0x002fc60000400000 */
[----:B----4-:R-:W-:Y:S01]  /*0320*/  FFMA R7, R8, R7, R10 ;  /* 0x0000000708077223 */ /* 0x010fe2000000000a */
[----:B------:R-:W-:Y:S02]  /*0330*/  FMUL R4, R5, R2 ;  /* 0x0000000205047220 */ /* 0x000fe40000400000 */
[----:B------:R-:W0:Y:S02]  /*0340*/  LDC.64 R2, c[0x0][0x238] ;  /* 0x00008e00ff027b82 */ /* 0x000e240000000a00 */
[----:B------:R-:W-:Y:S01]  /*0350*/  FFMA R4, R9, R4, R11 ;  /* 0x0000000409047223 */ /* 0x000fe2000000000b */
[----:B------:R-:W-:-:S04]  /*0360*/  FSETP.GTU.AND P0, PT, R7, RZ, PT ;  /* 0x000000ff0700720b */ /* 0x000fc80003f0c000 */
[C---:B------:R-:W-:Y:S02]  /*0370*/  FSETP.GTU.AND P1, PT, R4.reuse, RZ, PT ;  /* 0x000000ff0400720b */ /* 0x040fe40003f2c000 */
[----:B------:R-:W-:Y:S02]  /*0380*/  FSEL R6, R7, RZ, P0 ;  /* 0x000000ff07067208 */ /* 0x000fe40000000000 */
[----:B------:R-:W-:Y:S02]  /*0390*/  FSEL R7, R4, RZ, P1 ;  /* 0x000000ff04077208 */ /* 0x000fe40000800000 */
[C---:B------:R-:W-:Y:S02]  /*03a0*/  FSETP.GEU.AND P2, PT, R6.reuse, 6, PT ;  /* 0x40c000000600780b */ /* 0x040fe40003f4e000 */
[----:B------:R-:W-:Y:S02]  /*03b0*/  FSETP.GEU.AND P3, PT, R7, 6, PT ;  /* 0x40c000000700780b */ /* 0x000fe40003f6e000 */
[----:B------:R-:W-:-:S02]  /*03c0*/  FSETP.NAN.AND P0, PT, R6, R6, PT ;  /* 0x000000060600720b */ /* 0x000fc40003f08000 */
[----:B------:R-:W-:Y:S01]  /*03d0*/  FSETP.NAN.AND P1, PT, R7, R7, PT ;  /* 0x000000070700720b */ /* 0x000fe20003f28000 */
[----:B0-----:R-:W-:-:S06]  /*03e0*/  IMAD.WIDE R2, R0, 0x4, R2 ;  /* 0x0000000400027825 */ /* 0x001fcc00078e0202 */
[----:B------:R-:W-:Y:S02]  /*03f0*/  @P2 SEL R6, R6, 0x40c00000, P0 ;  /* 0x40c0000006062807 */ /* 0x000fe40000000000 */
[----:B------:R-:W-:-:S05]  /*0400*/  @P3 SEL R7, R7, 0x40c00000, P1 ;  /* 0x40c0000007073807 */ /* 0x000fca0000800000 */
[----:B------:R-:W-:Y:S01]  /*0410*/  STG.E.64 desc[UR4][R2.64], R6 ;  /* 0x0000000602007986 */ /* 0x000fe2000c101b04 */
[----:B------:R-:W-:Y:S05]  /*0420*/  EXIT ;  /* 0x000000000000794d */ /* 0x000fea0003800000 */
.L_x_0:
[----:B------:R-:W-:-:S00]  /*0430*/  BRA `(.L_x_0) ;  /* 0xfffffffc00fc7947 */ /* 0x000fc0000383ffff */
[----:B------:R-:W-:-:S00]  /*0440*/  NOP ;  /* 0x0000000000007918 */ /* 0x000fc00000000000 */
        /* <DEDUP_REMOVED lines=11> */
.L_x_1:


//--------------------- .nv.global.init           --------------------------
	.section	.nv.global.init,"aw",@progbits
.nv.global.init:
	.type		_$_str,@object
	.size		_$_str,(_$_str_$_2 - _$_str)
_$_str:
        /*0000*/ 	.byte	0x5f, 0x5f, 0x43, 0x55, 0x44, 0x41, 0x5f, 0x46, 0x54, 0x5a, 0x00
	.type		_$_str_$_2,@object
	.size		_$_str_$_2,(.L_1 - _$_str_$_2)
_$_str_$_2:
        /*000b*/ 	.byte	0x5f, 0x5f, 0x43, 0x55, 0x44, 0x41, 0x5f, 0x50, 0x52, 0x45, 0x43, 0x5f, 0x53, 0x51, 0x52, 0x54
        /*001b*/ 	.byte	0x00
.L_1:


//--------------------- .nv.constant0.triton_poi_fused__native_batch_norm_legit_no_training_hardtanh_21 --------------------------
	.section	.nv.constant0.triton_poi_fused__native_batch_norm_legit_no_training_hardtanh_21,"a",@progbits
	.sectionflags	@""
	.align	4
.nv.constant0.triton_poi_fused__native_batch_norm_legit_no_training_hardtanh_21:
	.zero		580
